	.headerflags	@"EF_CUDA_TEXMODE_UNIFIED EF_CUDA_64BIT_ADDRESS EF_CUDA_ACCELERATORS EF_CUDA_SM90 EF_CUDA_VIRTUAL_SM(EF_CUDA_SM90)"
	.elftype	@"ET_EXEC"


//--------------------- .nv.info                  --------------------------
	.section	.nv.info,"",@"SHT_CUDA_INFO"
	.align	4


	//----- nvinfo : EIATTR_REGCOUNT
	.align		4
        /*0000*/ 	.byte	0x04, 0x2f
        /*0002*/ 	.short	(.L_1 - .L_0)
	.align		4
.L_0:
        /*0004*/ 	.word	index@(triton_poi_fused_mul_30)
        /*0008*/ 	.word	0x0000000c


	//----- nvinfo : EIATTR_MIN_STACK_SIZE
	.align		4
.L_1:
        /*000c*/ 	.byte	0x04, 0x12
        /*000e*/ 	.short	(.L_3 - .L_2)
	.align		4
.L_2:
        /*0010*/ 	.word	index@(triton_poi_fused_mul_30)
        /*0014*/ 	.word	0x00000000


	//----- nvinfo : EIATTR_FRAME_SIZE
	.align		4
.L_3:
        /*0018*/ 	.byte	0x04, 0x11
        /*001a*/ 	.short	(.L_5 - .L_4)
	.align		4
.L_4:
        /*001c*/ 	.word	index@(triton_poi_fused_mul_30)
        /*0020*/ 	.word	0x00000000


	//----- nvinfo : EIATTR_MIN_STACK_SIZE
	.align		4
.L_5:
        /*0024*/ 	.byte	0x04, 0x12
        /*0026*/ 	.short	(.L_7 - .L_6)
	.align		4
.L_6:
        /*0028*/ 	.word	index@(triton_poi_fused_mul_30)
        /*002c*/ 	.word	0x00000000
.L_7:


//--------------------- .nv.info.triton_poi_fused_mul_30 --------------------------
	.section	.nv.info.triton_poi_fused_mul_30,"",@"SHT_CUDA_INFO"
	.sectionflags	@""
	.align	4


	//----- nvinfo : EIATTR_CUDA_API_VERSION
	.align		4
        /*0000*/ 	.byte	0x04, 0x37
        /*0002*/ 	.short	(.L_9 - .L_8)
.L_8:
        /*0004*/ 	.word	0x0000007c


	//----- nvinfo : EIATTR_KPARAM_INFO
	.align		4
.L_9:
        /*0008*/ 	.byte	0x04, 0x17
        /*000a*/ 	.short	(.L_11 - .L_10)
.L_10:
        /*000c*/ 	.word	0x00000000
        /*0010*/ 	.short	0x0002
        /*0012*/ 	.short	0x0010
        /*0014*/ 	.byte	0x00, 0xf0, 0x11, 0x00


	//----- nvinfo : EIATTR_KPARAM_INFO
	.align		4
.L_11:
        /*0018*/ 	.byte	0x04, 0x17
        /*001a*/ 	.short	(.L_13 - .L_12)
.L_12:
        /*001c*/ 	.word	0x00000000
        /*0020*/ 	.short	0x0001
        /*0022*/ 	.short	0x0008
        /*0024*/ 	.byte	0x00, 0xf4, 0x21, 0x00


	//----- nvinfo : EIATTR_KPARAM_INFO
	.align		4
.L_13:
        /*0028*/ 	.byte	0x04, 0x17
        /*002a*/ 	.short	(.L_15 - .L_14)
.L_14:
        /*002c*/ 	.word	0x00000000
        /*0030*/ 	.short	0x0000
        /*0032*/ 	.short	0x0000
        /*0034*/ 	.byte	0x00, 0xf4, 0x21, 0x00


	//----- nvinfo : EIATTR_SPARSE_MMA_MASK
	.align		4
.L_15:
        /*0038*/ 	.byte	0x03, 0x50
        /*003a*/ 	.short	0x0000


	//----- nvinfo : EIATTR_MAXREG_COUNT
	.align		4
        /*003c*/ 	.byte	0x03, 0x1b
        /*003e*/ 	.short	0x00ff


	//----- nvinfo : EIATTR_EXIT_INSTR_OFFSETS
	.align		4
        /*0040*/ 	.byte	0x04, 0x1c
        /*0042*/ 	.short	(.L_17 - .L_16)


	//   ....[0]....
.L_16:
        /*0044*/ 	.word	0x00000310


	//   ....[1]....
        /*0048*/ 	.word	0x00000330


	//----- nvinfo : EIATTR_REQNTID
	.align		4
.L_17:
        /*004c*/ 	.byte	0x04, 0x10
        /*004e*/ 	.short	(.L_19 - .L_18)
.L_18:
        /*0050*/ 	.word	0x00000080
        /*0054*/ 	.word	0x00000001
        /*0058*/ 	.word	0x00000001


	//----- nvinfo : EIATTR_CBANK_PARAM_SIZE
	.align		4
.L_19:
        /*005c*/ 	.byte	0x03, 0x19
        /*005e*/ 	.short	0x0014


	//----- nvinfo : EIATTR_PARAM_CBANK
	.align		4
        /*0060*/ 	.byte	0x04, 0x0a
        /*0062*/ 	.short	(.L_21 - .L_20)
	.align		4
.L_20:
        /*0064*/ 	.word	index@(.nv.constant0.triton_poi_fused_mul_30)
        /*0068*/ 	.short	0x0210
        /*006a*/ 	.short	0x0014


	//----- nvinfo : EIATTR_SW_WAR
	.align		4
.L_21:
        /*006c*/ 	.byte	0x04, 0x36
        /*006e*/ 	.short	(.L_23 - .L_22)
.L_22:
        /*0070*/ 	.word	0x00000008
.L_23:


//--------------------- .nv.callgraph             --------------------------
	.section	.nv.callgraph,"",@"SHT_CUDA_CALLGRAPH"
	.align	4
	.sectionentsize	8
	.align		4
        /*0000*/ 	.word	0x00000000
	.align		4
        /*0004*/ 	.word	0xffffffff
	.align		4
        /*0008*/ 	.word	0x00000000
	.align		4
        /*000c*/ 	.word	0xfffffffe
	.align		4
        /*0010*/ 	.word	0x00000000
	.align		4
        /*0014*/ 	.word	0xfffffffd
	.align		4
        /*0018*/ 	.word	0x00000000
	.align		4
        /*001c*/ 	.word	0xfffffffc


//--------------------- .text.triton_poi_fused_mul_30 --------------------------
	.section	.text.triton_poi_fused_mul_30,"ax",@progbits
	.align	128
        .global         triton_poi_fused_mul_30
        .type           triton_poi_fused_mul_30,@function
        .size           triton_poi_fused_mul_30,(.L_x_1 - triton_poi_fused_mul_30)
        .other          triton_poi_fused_mul_30,@"STO_CUDA_ENTRY STV_DEFAULT"
triton_poi_fused_mul_30:
.text.triton_poi_fused_mul_30:
[----:B------:R-:W0:Y:S02]  /*0000*/  LDC R1, c[0x0][0x28] ;  /* 0x00000a00ff017b82 */ /* 0x000e240000000800 */
[----:B------:R-:W1:Y:S01]  /*0010*/  S2R R0, SR_TID.X ;  /* 0x0000000000007919 */ /* 0x000e620000002100 */
[----:B------:R-:W2:Y:S01]  /*0020*/  LDC.64 R6, c[0x0][0x218] ;  /* 0x00008600ff067b82 */ /* 0x000ea20000000a00 */
[----:B------:R-:W-:Y:S01]  /*0030*/  CS2R R8, SRZ ;  /* 0x0000000000087805 */ /* 0x000fe2000001ff00 */
[----:B------:R-:W-:Y:S01]  /*0040*/  ULDC.64 UR4, c[0x0][0x208] ;  /* 0x0000820000047ab9 */ /* 0x000fe20000000a00 */
[----:B------:R-:W3:Y:S01]  /*0050*/  S2R R3, SR_CTAID.X ;  /* 0x0000000000037919 */ /* 0x000ee20000002500 */
[----:B-1----:R-:W-:-:S04]  /*0060*/  SHF.L.U32 R0, R0, 0x1, RZ ;  /* 0x0000000100007819 */ /* 0x002fc800000006ff */
[----:B------:R-:W-:-:S04]  /*0070*/  LOP3.LUT R0, R0, 0xfe, RZ, 0xc0, !PT ;  /* 0x000000fe00007812 */ /* 0x000fc800078ec0ff */
[----:B---3--:R-:W-:-:S04]  /*0080*/  LEA R3, R3, R0, 0x8 ;  /* 0x0000000003037211 */ /* 0x008fc800078e40ff */
[C---:B------:R-:W-:Y:S01]  /*0090*/  ISETP.GE.AND P0, PT, R3.reuse, 0x9600, PT ;  /* 0x000096000300780c */ /* 0x040fe20003f06270 */
[----:B------:R-:W-:-:S05]  /*00a0*/  IMAD.HI R0, R3, 0x1b4e81b5, RZ ;  /* 0x1b4e81b503007827 */ /* 0x000fca00078e02ff */
[----:B------:R-:W-:-:S04]  /*00b0*/  SHF.R.U32.HI R5, RZ, 0x1f, R0 ;  /* 0x0000001fff057819 */ /* 0x000fc80000011600 */
[CC--:B------:R-:W-:Y:S02]  /*00c0*/  LEA.HI.SX32 R2, R0.reuse, R5.reuse, 0x1c ;  /* 0x0000000500027211 */ /* 0x0c0fe400078fe2ff */
[----:B------:R-:W-:-:S03]  /*00d0*/  LEA.HI.SX32 R5, R0, R5, 0x16 ;  /* 0x0000000500057211 */ /* 0x000fc600078fb2ff */
[----:B------:R-:W-:-:S04]  /*00e0*/  IMAD R2, R2, -0x96, R3 ;  /* 0xffffff6a02027824 */ /* 0x000fc800078e0203 */
[----:B------:R-:W-:-:S04]  /*00f0*/  IMAD R5, R5, 0x96, R2 ;  /* 0x0000009605057824 */ /* 0x000fc800078e0202 */
[----:B--2---:R-:W-:Y:S02]  /*0100*/  IMAD.WIDE R6, R5, 0x4, R6 ;  /* 0x0000000405067825 */ /* 0x004fe400078e0206 */
[----:B------:R-:W1:Y:S03]  /*0110*/  LDC.64 R4, c[0x0][0x210] ;  /* 0x00008400ff047b82 */ /* 0x000e660000000a00 */
[----:B------:R-:W2:Y:S01]  /*0120*/  @!P0 LDG.E.EL.64 R8, desc[UR4][R6.64] ;  /* 0x0000000406088981 */ /* 0x000ea2000c2e1b00 */
[----:B-1----:R-:W-:Y:S01]  /*0130*/  IMAD.WIDE R4, R3, 0x4, R4 ;  /* 0x0000000403047825 */ /* 0x002fe200078e0204 */
[----:B------:R-:W-:-:S06]  /*0140*/  CS2R R2, SRZ ;  /* 0x0000000000027805 */ /* 0x000fcc000001ff00 */
[----:B------:R-:W3:Y:S01]  /*0150*/  @!P0 LDG.E.64 R2, desc[UR4][R4.64] ;  /* 0x0000000404028981 */ /* 0x000ee2000c1e1b00 */
[----:B--2---:R-:W-:Y:S01]  /*0160*/  FADD R8, RZ, -R8 ;  /* 0x80000008ff087221 */ /* 0x004fe20000000000 */
[----:B------:R-:W-:-:S03]  /*0170*/  FADD R9, RZ, -R9 ;  /* 0x80000009ff097221 */ /* 0x000fc60000000000 */
[----:B------:R-:W-:Y:S01]  /*0180*/  FMUL R8, R8, 1.4426950216293334961 ;  /* 0x3fb8aa3b08087820 */ /* 0x000fe20000400000 */
[----:B------:R-:W-:-:S04]  /*0190*/  FMUL R9, R9, 1.4426950216293334961 ;  /* 0x3fb8aa3b09097820 */ /* 0x000fc80000400000 */
[----:B------:R-:W-:Y:S02]  /*01a0*/  FSETP.GEU.AND P1, PT, R8, -126, PT ;  /* 0xc2fc00000800780b */ /* 0x000fe40003f2e000 */
[----:B------:R-:W-:-:S11]  /*01b0*/  FSETP.GEU.AND P2, PT, R9, -126, PT ;  /* 0xc2fc00000900780b */ /* 0x000fd60003f4e000 */
[----:B------:R-:W-:Y:S02]  /*01c0*/  @!P1 FMUL R8, R8, 0.5 ;  /* 0x3f00000008089820 */ /* 0x000fe40000400000 */
[----:B------:R-:W-:Y:S02]  /*01d0*/  @!P2 FMUL R9, R9, 0.5 ;  /* 0x3f0000000909a820 */ /* 0x000fe40000400000 */
[----:B------:R-:W1:Y:S08]  /*01e0*/  MUFU.EX2 R0, R8 ;  /* 0x0000000800007308 */ /* 0x000e700000000800 */
[----:B------:R2:W4:Y:S01]  /*01f0*/  MUFU.EX2 R6, R9 ;  /* 0x0000000900067308 */ /* 0x0005220000000800 */
[----:B-1----:R-:W-:Y:S01]  /*0200*/  @!P1 FMUL R0, R0, R0 ;  /* 0x0000000000009220 */ /* 0x002fe20000400000 */
[----:B--2---:R-:W-:-:S03]  /*0210*/  HFMA2.MMA R9, -RZ, RZ, 1.625, 0 ;  /* 0x3e800000ff097435 */ /* 0x004fc600000001ff */
[----:B------:R-:W-:Y:S01]  /*0220*/  FADD R0, R0, 1 ;  /* 0x3f80000000007421 */ /* 0x000fe20000000000 */
[----:B----4-:R-:W-:-:S04]  /*0230*/  @!P2 FMUL R6, R6, R6 ;  /* 0x000000060606a220 */ /* 0x010fc80000400000 */
[----:B------:R-:W-:Y:S01]  /*0240*/  FSETP.GT.AND P1, PT, R0, 8.50705917302346158658e+37, PT ;  /* 0x7e8000000000780b */ /* 0x000fe20003f24000 */
[----:B------:R-:W-:-:S03]  /*0250*/  FADD R6, R6, 1 ;  /* 0x3f80000006067421 */ /* 0x000fc60000000000 */
[----:B------:R-:W-:Y:S02]  /*0260*/  FSEL R7, R9, 1, P1 ;  /* 0x3f80000009077808 */ /* 0x000fe40000800000 */
[----:B------:R-:W-:-:S04]  /*0270*/  FSETP.GT.AND P2, PT, R6, 8.50705917302346158658e+37, PT ;  /* 0x7e8000000600780b */ /* 0x000fc80003f44000 */
[----:B------:R-:W-:-:S03]  /*0280*/  FSEL R9, R9, 1, P2 ;  /* 0x3f80000009097808 */ /* 0x000fc60001000000 */
[----:B------:R-:W-:-:S06]  /*0290*/  @P1 FMUL R0, R0, 0.25 ;  /* 0x3e80000000001820 */ /* 0x000fcc0000400000 */
[----:B------:R-:W1:Y:S01]  /*02a0*/  MUFU.RCP R0, R0 ;  /* 0x0000000000007308 */ /* 0x000e620000001000 */
[----:B------:R-:W-:-:S07]  /*02b0*/  @P2 FMUL R6, R6, 0.25 ;  /* 0x3e80000006062820 */ /* 0x000fce0000400000 */
[----:B------:R-:W2:Y:S01]  /*02c0*/  MUFU.RCP R6, R6 ;  /* 0x0000000600067308 */ /* 0x000ea20000001000 */
[----:B-1----:R-:W-:-:S04]  /*02d0*/  FMUL R7, R0, R7 ;  /* 0x0000000700077220 */ /* 0x002fc80000400000 */
[----:B---3--:R-:W-:Y:S01]  /*02e0*/  FMUL R2, R7, R2 ;  /* 0x0000000207027220 */ /* 0x008fe20000400000 */
[----:B--2---:R-:W-:-:S04]  /*02f0*/  FMUL R8, R6, R9 ;  /* 0x0000000906087220 */ /* 0x004fc80000400000 */
[----:B------:R-:W-:Y:S01]  /*0300*/  FMUL R3, R8, R3 ;  /* 0x0000000308037220 */ /* 0x000fe20000400000 */
[----:B------:R-:W-:Y:S06]  /*0310*/  @P0 EXIT ;  /* 0x000000000000094d */ /* 0x000fec0003800000 */
[----:B------:R-:W-:Y:S01]  /*0320*/  STG.E.64 desc[UR4][R4.64], R2 ;  /* 0x0000000204007986 */ /* 0x000fe2000c101b04 */
[----:B------:R-:W-:Y:S05]  /*0330*/  EXIT ;  /* 0x000000000000794d */ /* 0x000fea0003800000 */
.L_x_0:
[----:B------:R-:W-:-:S00]  /*0340*/  BRA `(.L_x_0) ;  /* 0xfffffffc00fc7947 */ /* 0x000fc0000383ffff */
[----:B------:R-:W-:-:S00]  /*0350*/  NOP ;  /* 0x0000000000007918 */ /* 0x000fc00000000000 */
        /* <DEDUP_REMOVED lines=10> */
.L_x_1:


//--------------------- .nv.constant0.triton_poi_fused_mul_30 --------------------------
	.section	.nv.constant0.triton_poi_fused_mul_30,"a",@progbits
	.sectionflags	@""
	.align	4
.nv.constant0.triton_poi_fused_mul_30:
	.zero		548
